//
// Generated by NVIDIA NVVM Compiler
//
// Compiler Build ID: CL-36424714
// Cuda compilation tools, release 13.0, V13.0.88
// Based on NVVM 20.0.0
//

.version 9.0
.target sm_100
.address_size 64

	// .globl	_Z14transeposeMatrPfS_i
// _ZZ14transeposeMatrPfS_iE5array has been demoted

.visible .entry _Z14transeposeMatrPfS_i(
	.param .u64 .ptr .align 1 _Z14transeposeMatrPfS_i_param_0,
	.param .u64 .ptr .align 1 _Z14transeposeMatrPfS_i_param_1,
	.param .u32 _Z14transeposeMatrPfS_i_param_2
)
{
	.reg .b32 	%r<19>;
	.reg .b32 	%f<3>;
	.reg .b64 	%rd<9>;
	// demoted variable
	.shared .align 4 .b8 _ZZ14transeposeMatrPfS_iE5array[4096];
	ld.param.u64 	%rd1, [_Z14transeposeMatrPfS_i_param_0];
	ld.param.u64 	%rd2, [_Z14transeposeMatrPfS_i_param_1];
	ld.param.u32 	%r1, [_Z14transeposeMatrPfS_i_param_2];
	cvta.to.global.u64 	%rd3, %rd2;
	cvta.to.global.u64 	%rd4, %rd1;
	mov.u32 	%r2, %ctaid.x;
	mov.u32 	%r3, %ctaid.y;
	mov.u32 	%r4, %tid.x;
	mov.u32 	%r5, %tid.y;
	shl.b32 	%r6, %r2, 5;
	add.s32 	%r7, %r6, %r4;
	shl.b32 	%r8, %r3, 5;
	add.s32 	%r9, %r8, %r5;
	mad.lo.s32 	%r10, %r1, %r9, %r7;
	mul.wide.s32 	%rd5, %r10, 4;
	add.s64 	%rd6, %rd4, %rd5;
	ld.global.f32 	%f1, [%rd6];
	cvt.rzi.s32.f32 	%r11, %f1;
	shl.b32 	%r12, %r5, 7;
	mov.u32 	%r13, _ZZ14transeposeMatrPfS_iE5array;
	add.s32 	%r14, %r13, %r12;
	shl.b32 	%r15, %r4, 2;
	add.s32 	%r16, %r14, %r15;
	st.shared.u32 	[%r16], %r11;
	bar.sync 	0;
	ld.shared.u32 	%r17, [%r16];
	cvt.rn.f32.s32 	%f2, %r17;
	mad.lo.s32 	%r18, %r1, %r7, %r9;
	mul.wide.s32 	%rd7, %r18, 4;
	add.s64 	%rd8, %rd3, %rd7;
	st.global.f32 	[%rd8], %f2;
	ret;

}


// ===== COMPILED SASS (sm_100) =====

	.target	sm_100

	.elftype	@"ET_EXEC"


//--------------------- .note.nv.tkinfo           --------------------------
	.section	.note.nv.tkinfo,"",@"SHT_NOTE"
	.sectionflags	@"SHF_NOTE_NV_TKINFO"
	.tkinfo
        /*0018*/ 	.word	0x00000002
        /*0030*/ 	.string	""
        /*0030*/ 	.string	"ptxas"
        /*0030*/ 	.string	"Cuda compilation tools, release 13.0, V13.0.88"
        /*0030*/ 	.string	"Build cuda_13.0.r13.0/compiler.36424714_0"
        /*0030*/ 	.string	"-arch sm_100 -m 64 "



//--------------------- .note.nv.cuinfo           --------------------------
	.section	.note.nv.cuinfo,"",@"SHT_NOTE"
	.sectionflags	@"SHF_NOTE_NV_CUINFO"
        /*0018*/ 	.short	0x0002
        /*001a*/ 	.short	0x0064
        /*001c*/ 	.short	0x0082
	.zero		2


//--------------------- .nv.info                  --------------------------
	.section	.nv.info,"",@"SHT_CUDA_INFO"
	.align	4


	//----- nvinfo : EIATTR_REGCOUNT
	.align		4
        /*0000*/ 	.byte	0x04, 0x2f
        /*0002*/ 	.short	(.L_1 - .L_0)
	.align		4
.L_0:
        /*0004*/ 	.word	index@(_Z14transeposeMatrPfS_i)
        /*0008*/ 	.word	0x0000000c


	//----- nvinfo : EIATTR_FRAME_SIZE
	.align		4
.L_1:
        /*000c*/ 	.byte	0x04, 0x11
        /*000e*/ 	.short	(.L_3 - .L_2)
	.align		4
.L_2:
        /*0010*/ 	.word	index@(_Z14transeposeMatrPfS_i)
        /*0014*/ 	.word	0x00000000


	//----- nvinfo : EIATTR_MIN_STACK_SIZE
	.align		4
.L_3:
        /*0018*/ 	.byte	0x04, 0x12
        /*001a*/ 	.short	(.L_5 - .L_4)
	.align		4
.L_4:
        /*001c*/ 	.word	index@(_Z14transeposeMatrPfS_i)
        /*0020*/ 	.word	0x00000000
.L_5:


//--------------------- .nv.compat                --------------------------
	.section	.nv.compat,"",@"SHT_CUDA_COMPAT_INFO"
	.align	4
        /*0000*/ 	.byte	0x02, 0x09, 0x00, 0x00, 0x02, 0x02, 0x01, 0x00, 0x02, 0x05, 0x05, 0x00, 0x03, 0x07, 0x01, 0x01
        /*0010*/ 	.byte	0x02, 0x03, 0x00, 0x00, 0x02, 0x06, 0x01, 0x00, 0x04, 0x0b, 0x08, 0x00, 0x09, 0x00, 0x00, 0x00
        /*0020*/ 	.byte	0x00, 0x00, 0x00, 0x00


//--------------------- .nv.info._Z14transeposeMatrPfS_i --------------------------
	.section	.nv.info._Z14transeposeMatrPfS_i,"",@"SHT_CUDA_INFO"
	.sectionflags	@""
	.align	4


	//----- nvinfo : EIATTR_CUDA_API_VERSION
	.align		4
        /*0000*/ 	.byte	0x04, 0x37
        /*0002*/ 	.short	(.L_7 - .L_6)
.L_6:
        /*0004*/ 	.word	0x00000082


	//----- nvinfo : EIATTR_KPARAM_INFO
	.align		4
.L_7:
        /*0008*/ 	.byte	0x04, 0x17
        /*000a*/ 	.short	(.L_9 - .L_8)
.L_8:
        /*000c*/ 	.word	0x00000000
        /*0010*/ 	.short	0x0002
        /*0012*/ 	.short	0x0010
        /*0014*/ 	.byte	0x00, 0xf0, 0x11, 0x00


	//----- nvinfo : EIATTR_KPARAM_INFO
	.align		4
.L_9:
        /*0018*/ 	.byte	0x04, 0x17
        /*001a*/ 	.short	(.L_11 - .L_10)
.L_10:
        /*001c*/ 	.word	0x00000000
        /*0020*/ 	.short	0x0001
        /*0022*/ 	.short	0x0008
        /*0024*/ 	.byte	0x00, 0xf5, 0x21, 0x00


	//----- nvinfo : EIATTR_KPARAM_INFO
	.align		4
.L_11:
        /*0028*/ 	.byte	0x04, 0x17
        /*002a*/ 	.short	(.L_13 - .L_12)
.L_12:
        /*002c*/ 	.word	0x00000000
        /*0030*/ 	.short	0x0000
        /*0032*/ 	.short	0x0000
        /*0034*/ 	.byte	0x00, 0xf5, 0x21, 0x00


	//----- nvinfo : EIATTR_SPARSE_MMA_MASK
	.align		4
.L_13:
        /*0038*/ 	.byte	0x03, 0x50
        /*003a*/ 	.short	0x0000


	//----- nvinfo : EIATTR_MAXREG_COUNT
	.align		4
        /*003c*/ 	.byte	0x03, 0x1b
        /*003e*/ 	.short	0x00ff


	//----- nvinfo : EIATTR_NUM_BARRIERS
	.align		4
        /*0040*/ 	.byte	0x02, 0x4c
        /*0042*/ 	.byte	0x01
	.zero		1


	//----- nvinfo : EIATTR_MERCURY_ISA_VERSION
	.align		4
        /*0044*/ 	.byte	0x03, 0x5f
        /*0046*/ 	.short	0x0101


	//----- nvinfo : EIATTR_VRC_CTA_INIT_COUNT
	.align		4
        /*0048*/ 	.byte	0x02, 0x4a
	.zero		1
	.zero		1


	//----- nvinfo : EIATTR_EXIT_INSTR_OFFSETS
	.align		4
        /*004c*/ 	.byte	0x04, 0x1c
        /*004e*/ 	.short	(.L_15 - .L_14)


	//   ....[0]....
.L_14:
        /*0050*/ 	.word	0x000001b0


	//----- nvinfo : EIATTR_CBANK_PARAM_SIZE
	.align		4
.L_15:
        /*0054*/ 	.byte	0x03, 0x19
        /*0056*/ 	.short	0x0014


	//----- nvinfo : EIATTR_PARAM_CBANK
	.align		4
        /*0058*/ 	.byte	0x04, 0x0a
        /*005a*/ 	.short	(.L_17 - .L_16)
	.align		4
.L_16:
        /*005c*/ 	.word	index@(.nv.constant0._Z14transeposeMatrPfS_i)
        /*0060*/ 	.short	0x0380
        /*0062*/ 	.short	0x0014


	//----- nvinfo : EIATTR_SW_WAR
	.align		4
.L_17:
        /*0064*/ 	.byte	0x04, 0x36
        /*0066*/ 	.short	(.L_19 - .L_18)
.L_18:
        /*0068*/ 	.word	0x00000008
.L_19:


//--------------------- .nv.callgraph             --------------------------
	.section	.nv.callgraph,"",@"SHT_CUDA_CALLGRAPH"
	.align	4
	.sectionentsize	8
	.align		4
        /*0000*/ 	.word	0x00000000
	.align		4
        /*0004*/ 	.word	0xffffffff
	.align		4
        /*0008*/ 	.word	0x00000000
	.align		4
        /*000c*/ 	.word	0xfffffffe
	.align		4
        /*0010*/ 	.word	0x00000000
	.align		4
        /*0014*/ 	.word	0xfffffffd
	.align		4
        /*0018*/ 	.word	0x00000000
	.align		4
        /*001c*/ 	.word	0xfffffffc


//--------------------- .text._Z14transeposeMatrPfS_i --------------------------
	.section	.text._Z14transeposeMatrPfS_i,"ax",@progbits
	.align	128
        .global         _Z14transeposeMatrPfS_i
        .type           _Z14transeposeMatrPfS_i,@function
        .size           _Z14transeposeMatrPfS_i,(.L_x_1 - _Z14transeposeMatrPfS_i)
        .other          _Z14transeposeMatrPfS_i,@"STO_CUDA_ENTRY STV_DEFAULT"
_Z14transeposeMatrPfS_i:
.text._Z14transeposeMatrPfS_i:
[----:B------:R-:W-:Y:S01]  /*0000*/  LDC R1, c[0x0][0x37c] ;  /* 0x0000df00ff017b82 */ /* 0x000fe20000000800 */
[----:B------:R-:W0:Y:S07]  /*0010*/  S2R R7, SR_CTAID.Y ;  /* 0x0000000000077919 */ /* 0x000e2e0000002600 */
[----:B------:R-:W1:Y:S01]  /*0020*/  LDC.64 R2, c[0x0][0x380] ;  /* 0x0000e000ff027b82 */ /* 0x000e620000000a00 */
[----:B------:R-:W2:Y:S01]  /*0030*/  LDCU UR8, c[0x0][0x390] ;  /* 0x00007200ff0877ac */ /* 0x000ea20008000800 */
[----:B------:R-:W0:Y:S01]  /*0040*/  S2R R4, SR_TID.Y ;  /* 0x0000000000047919 */ /* 0x000e220000002200 */
[----:B------:R-:W3:Y:S01]  /*0050*/  LDCU.64 UR6, c[0x0][0x358] ;  /* 0x00006b00ff0677ac */ /* 0x000ee20008000a00 */
[----:B------:R-:W4:Y:S01]  /*0060*/  S2R R0, SR_CTAID.X ;  /* 0x0000000000007919 */ /* 0x000f220000002500 */
[----:B------:R-:W4:Y:S01]  /*0070*/  S2R R9, SR_TID.X ;  /* 0x0000000000097919 */ /* 0x000f220000002100 */
[----:B0-----:R-:W-:-:S02]  /*0080*/  LEA R7, R7, R4, 0x5 ;  /* 0x0000000407077211 */ /* 0x001fc400078e28ff */
[----:B----4-:R-:W-:-:S05]  /*0090*/  LEA R0, R0, R9, 0x5 ;  /* 0x0000000900007211 */ /* 0x010fca00078e28ff */
[----:B--2---:R-:W-:-:S04]  /*00a0*/  IMAD R5, R7, UR8, R0 ;  /* 0x0000000807057c24 */ /* 0x004fc8000f8e0200 */
[----:B-1----:R-:W-:-:S05]  /*00b0*/  IMAD.WIDE R2, R5, 0x4, R2 ;  /* 0x0000000405027825 */ /* 0x002fca00078e0202 */
[----:B---3--:R0:W2:Y:S01]  /*00c0*/  LDG.E R6, desc[UR6][R2.64] ;  /* 0x0000000602067981 */ /* 0x0080a2000c1e1900 */
[----:B------:R-:W1:Y:S01]  /*00d0*/  S2UR UR5, SR_CgaCtaId ;  /* 0x00000000000579c3 */ /* 0x000e620000008800 */
[----:B------:R-:W-:Y:S01]  /*00e0*/  UMOV UR4, 0x400 ;  /* 0x0000040000047882 */ /* 0x000fe20000000000 */
[----:B0-----:R-:W-:Y:S01]  /*00f0*/  IMAD R3, R0, UR8, R7 ;  /* 0x0000000800037c24 */ /* 0x001fe2000f8e0207 */
[----:B-1----:R-:W-:-:S06]  /*0100*/  ULEA UR4, UR5, UR4, 0x18 ;  /* 0x0000000405047291 */ /* 0x002fcc000f8ec0ff */
[----:B------:R-:W-:-:S04]  /*0110*/  LEA R4, R4, UR4, 0x7 ;  /* 0x0000000404047c11 */ /* 0x000fc8000f8e38ff */
[----:B------:R-:W-:Y:S02]  /*0120*/  LEA R9, R9, R4, 0x2 ;  /* 0x0000000409097211 */ /* 0x000fe400078e10ff */
[----:B------:R-:W0:Y:S02]  /*0130*/  LDC.64 R4, c[0x0][0x388] ;  /* 0x0000e200ff047b82 */ /* 0x000e240000000a00 */
[----:B0-----:R-:W-:Y:S01]  /*0140*/  IMAD.WIDE R2, R3, 0x4, R4 ;  /* 0x0000000403027825 */ /* 0x001fe200078e0204 */
[----:B--2---:R-:W0:Y:S02]  /*0150*/  F2I.TRUNC.NTZ R6, R6 ;  /* 0x0000000600067305 */ /* 0x004e24000020f100 */
[----:B0-----:R-:W-:Y:S03]  /*0160*/  STS [R9], R6 ;  /* 0x0000000609007388 */ /* 0x001fe60000000800 */
[----:B------:R-:W-:Y:S06]  /*0170*/  BAR.SYNC.DEFER_BLOCKING 0x0 ;  /* 0x0000000000007b1d */ /* 0x000fec0000010000 */
[----:B------:R-:W0:Y:S02]  /*0180*/  LDS R8, [R9] ;  /* 0x0000000009087984 */ /* 0x000e240000000800 */
[----:B0-----:R-:W-:-:S05]  /*0190*/  I2FP.F32.S32 R5, R8 ;  /* 0x0000000800057245 */ /* 0x001fca0000201400 */
[----:B------:R-:W-:Y:S01]  /*01a0*/  STG.E desc[UR6][R2.64], R5 ;  /* 0x0000000502007986 */ /* 0x000fe2000c101906 */
[----:B------:R-:W-:Y:S05]  /*01b0*/  EXIT ;  /* 0x000000000000794d */ /* 0x000fea0003800000 */
.L_x_0:
[----:B------:R-:W-:-:S00]  /*01c0*/  BRA `(.L_x_0) ;  /* 0xfffffffc00fc7947 */ /* 0x000fc0000383ffff */
[----:B------:R-:W-:-:S00]  /*01d0*/  NOP ;  /* 0x0000000000007918 */ /* 0x000fc00000000000 */
        /* <DEDUP_REMOVED lines=10> */
.L_x_1:


//--------------------- .nv.shared._Z14transeposeMatrPfS_i --------------------------
	.section	.nv.shared._Z14transeposeMatrPfS_i,"aw",@nobits
	.sectionflags	@""
	.align	4
.nv.shared._Z14transeposeMatrPfS_i:
	.zero		5120


//--------------------- .nv.shared.reserved.0     --------------------------
	.section	.nv.shared.reserved.0,"aw",@nobits
	.weak		__nv_reservedSMEM_offset_0_alias
	.size		__nv_reservedSMEM_offset_0_alias, 0, 64
	.other		__nv_reservedSMEM_offset_0_alias,@"STO_CUDA_RESERVED_SHARED STV_DEFAULT"
__nv_reservedSMEM_offset_0_alias:
	.zero		0
	.zero		64


//--------------------- .nv.constant0._Z14transeposeMatrPfS_i --------------------------
	.section	.nv.constant0._Z14transeposeMatrPfS_i,"a",@progbits
	.sectionflags	@""
	.align	4
.nv.constant0._Z14transeposeMatrPfS_i:
	.zero		916


//--------------------- SYMBOLS --------------------------

	.type		.nv.reservedSmem.offset0,@object
	.size		.nv.reservedSmem.offset0,0x4
	.type		.nv.reservedSmem.cap,@object
	.size		.nv.reservedSmem.cap,0x4
